	.headerflags	@"EF_CUDA_TEXMODE_UNIFIED EF_CUDA_64BIT_ADDRESS EF_CUDA_ACCELERATORS EF_CUDA_SM90 EF_CUDA_VIRTUAL_SM(EF_CUDA_SM90)"
	.elftype	@"ET_EXEC"


//--------------------- .nv.info                  --------------------------
	.section	.nv.info,"",@"SHT_CUDA_INFO"
	.align	4


	//----- nvinfo : EIATTR_REGCOUNT
	.align		4
        /*0000*/ 	.byte	0x04, 0x2f
        /*0002*/ 	.short	(.L_3 - .L_2)
	.align		4
.L_2:
        /*0004*/ 	.word	index@(triton_poi_fused__native_batch_norm_legit_no_training_cat_relu_4)
        /*0008*/ 	.word	0x00000020


	//----- nvinfo : EIATTR_MIN_STACK_SIZE
	.align		4
.L_3:
        /*000c*/ 	.byte	0x04, 0x12
        /*000e*/ 	.short	(.L_5 - .L_4)
	.align		4
.L_4:
        /*0010*/ 	.word	index@(triton_poi_fused__native_batch_norm_legit_no_training_cat_relu_4)
        /*0014*/ 	.word	0x00000000


	//----- nvinfo : EIATTR_FRAME_SIZE
	.align		4
.L_5:
        /*0018*/ 	.byte	0x04, 0x11
        /*001a*/ 	.short	(.L_7 - .L_6)
	.align		4
.L_6:
        /*001c*/ 	.word	index@(triton_poi_fused__native_batch_norm_legit_no_training_cat_relu_4)
        /*0020*/ 	.word	0x00000000


	//----- nvinfo : EIATTR_MIN_STACK_SIZE
	.align		4
.L_7:
        /*0024*/ 	.byte	0x04, 0x12
        /*0026*/ 	.short	(.L_9 - .L_8)
	.align		4
.L_8:
        /*0028*/ 	.word	index@(triton_poi_fused__native_batch_norm_legit_no_training_cat_relu_4)
        /*002c*/ 	.word	0x00000000
.L_9:


//--------------------- .nv.info.triton_poi_fused__native_batch_norm_legit_no_training_cat_relu_4 --------------------------
	.section	.nv.info.triton_poi_fused__native_batch_norm_legit_no_training_cat_relu_4,"",@"SHT_CUDA_INFO"
	.sectionflags	@""
	.align	4


	//----- nvinfo : EIATTR_CUDA_API_VERSION
	.align		4
        /*0000*/ 	.byte	0x04, 0x37
        /*0002*/ 	.short	(.L_11 - .L_10)
.L_10:
        /*0004*/ 	.word	0x0000007c


	//----- nvinfo : EIATTR_KPARAM_INFO
	.align		4
.L_11:
        /*0008*/ 	.byte	0x04, 0x17
        /*000a*/ 	.short	(.L_13 - .L_12)
.L_12:
        /*000c*/ 	.word	0x00000000
        /*0010*/ 	.short	0x0008
        /*0012*/ 	.short	0x0040
        /*0014*/ 	.byte	0x00, 0xf0, 0x11, 0x00


	//----- nvinfo : EIATTR_KPARAM_INFO
	.align		4
.L_13:
        /*0018*/ 	.byte	0x04, 0x17
        /*001a*/ 	.short	(.L_15 - .L_14)
.L_14:
        /*001c*/ 	.word	0x00000000
        /*0020*/ 	.short	0x0007
        /*0022*/ 	.short	0x0038
        /*0024*/ 	.byte	0x00, 0xf4, 0x21, 0x00


	//----- nvinfo : EIATTR_KPARAM_INFO
	.align		4
.L_15:
        /*0028*/ 	.byte	0x04, 0x17
        /*002a*/ 	.short	(.L_17 - .L_16)
.L_16:
        /*002c*/ 	.word	0x00000000
        /*0030*/ 	.short	0x0006
        /*0032*/ 	.short	0x0030
        /*0034*/ 	.byte	0x00, 0xf4, 0x21, 0x00


	//----- nvinfo : EIATTR_KPARAM_INFO
	.align		4
.L_17:
        /*0038*/ 	.byte	0x04, 0x17
        /*003a*/ 	.short	(.L_19 - .L_18)
.L_18:
        /*003c*/ 	.word	0x00000000
        /*0040*/ 	.short	0x0005
        /*0042*/ 	.short	0x0028
        /*0044*/ 	.byte	0x00, 0xf4, 0x21, 0x00


	//----- nvinfo : EIATTR_KPARAM_INFO
	.align		4
.L_19:
        /*0048*/ 	.byte	0x04, 0x17
        /*004a*/ 	.short	(.L_21 - .L_20)
.L_20:
        /*004c*/ 	.word	0x00000000
        /*0050*/ 	.short	0x0004
        /*0052*/ 	.short	0x0020
        /*0054*/ 	.byte	0x00, 0xf4, 0x21, 0x00


	//----- nvinfo : EIATTR_KPARAM_INFO
	.align		4
.L_21:
        /*0058*/ 	.byte	0x04, 0x17
        /*005a*/ 	.short	(.L_23 - .L_22)
.L_22:
        /*005c*/ 	.word	0x00000000
        /*0060*/ 	.short	0x0003
        /*0062*/ 	.short	0x0018
        /*0064*/ 	.byte	0x00, 0xf4, 0x21, 0x00


	//----- nvinfo : EIATTR_KPARAM_INFO
	.align		4
.L_23:
        /*0068*/ 	.byte	0x04, 0x17
        /*006a*/ 	.short	(.L_25 - .L_24)
.L_24:
        /*006c*/ 	.word	0x00000000
        /*0070*/ 	.short	0x0002
        /*0072*/ 	.short	0x0010
        /*0074*/ 	.byte	0x00, 0xf4, 0x21, 0x00


	//----- nvinfo : EIATTR_KPARAM_INFO
	.align		4
.L_25:
        /*0078*/ 	.byte	0x04, 0x17
        /*007a*/ 	.short	(.L_27 - .L_26)
.L_26:
        /*007c*/ 	.word	0x00000000
        /*0080*/ 	.short	0x0001
        /*0082*/ 	.short	0x0008
        /*0084*/ 	.byte	0x00, 0xf4, 0x21, 0x00


	//----- nvinfo : EIATTR_KPARAM_INFO
	.align		4
.L_27:
        /*0088*/ 	.byte	0x04, 0x17
        /*008a*/ 	.short	(.L_29 - .L_28)
.L_28:
        /*008c*/ 	.word	0x00000000
        /*0090*/ 	.short	0x0000
        /*0092*/ 	.short	0x0000
        /*0094*/ 	.byte	0x00, 0xf4, 0x21, 0x00


	//----- nvinfo : EIATTR_SPARSE_MMA_MASK
	.align		4
.L_29:
        /*0098*/ 	.byte	0x03, 0x50
        /*009a*/ 	.short	0x0000


	//----- nvinfo : EIATTR_MAXREG_COUNT
	.align		4
        /*009c*/ 	.byte	0x03, 0x1b
        /*009e*/ 	.short	0x00ff


	//----- nvinfo : EIATTR_EXIT_INSTR_OFFSETS
	.align		4
        /*00a0*/ 	.byte	0x04, 0x1c
        /*00a2*/ 	.short	(.L_31 - .L_30)


	//   ....[0]....
.L_30:
        /*00a4*/ 	.word	0x00000b70


	//----- nvinfo : EIATTR_REQNTID
	.align		4
.L_31:
        /*00a8*/ 	.byte	0x04, 0x10
        /*00aa*/ 	.short	(.L_33 - .L_32)
.L_32:
        /*00ac*/ 	.word	0x00000080
        /*00b0*/ 	.word	0x00000001
        /*00b4*/ 	.word	0x00000001


	//----- nvinfo : EIATTR_CBANK_PARAM_SIZE
	.align		4
.L_33:
        /*00b8*/ 	.byte	0x03, 0x19
        /*00ba*/ 	.short	0x0044


	//----- nvinfo : EIATTR_PARAM_CBANK
	.align		4
        /*00bc*/ 	.byte	0x04, 0x0a
        /*00be*/ 	.short	(.L_35 - .L_34)
	.align		4
.L_34:
        /*00c0*/ 	.word	index@(.nv.constant0.triton_poi_fused__native_batch_norm_legit_no_training_cat_relu_4)
        /*00c4*/ 	.short	0x0210
        /*00c6*/ 	.short	0x0044


	//----- nvinfo : EIATTR_SW_WAR
	.align		4
.L_35:
        /*00c8*/ 	.byte	0x04, 0x36
        /*00ca*/ 	.short	(.L_37 - .L_36)
.L_36:
        /*00cc*/ 	.word	0x00000008
.L_37:


//--------------------- .nv.callgraph             --------------------------
	.section	.nv.callgraph,"",@"SHT_CUDA_CALLGRAPH"
	.align	4
	.sectionentsize	8
	.align		4
        /*0000*/ 	.word	0x00000000
	.align		4
        /*0004*/ 	.word	0xffffffff
	.align		4
        /*0008*/ 	.word	0x00000000
	.align		4
        /*000c*/ 	.word	0xfffffffe
	.align		4
        /*0010*/ 	.word	0x00000000
	.align		4
        /*0014*/ 	.word	0xfffffffd
	.align		4
        /*0018*/ 	.word	0x00000000
	.align		4
        /*001c*/ 	.word	0xfffffffc


//--------------------- .nv.constant4             --------------------------
	.section	.nv.constant4,"a",@progbits
	.align	8
	.align		8
.nv.constant4:
        /*0000*/ 	.dword	_$_str
	.align		8
        /*0008*/ 	.dword	_$_str_$_2


//--------------------- .text.triton_poi_fused__native_batch_norm_legit_no_training_cat_relu_4 --------------------------
	.section	.text.triton_poi_fused__native_batch_norm_legit_no_training_cat_relu_4,"ax",@progbits
	.align	128
        .global         triton_poi_fused__native_batch_norm_legit_no_training_cat_relu_4
        .type           triton_poi_fused__native_batch_norm_legit_no_training_cat_relu_4,@function
        .size           triton_poi_fused__native_batch_norm_legit_no_training_cat_relu_4,(.L_x_1 - triton_poi_fused__native_batch_norm_legit_no_training_cat_relu_4)
        .other          triton_poi_fused__native_batch_norm_legit_no_training_cat_relu_4,@"STO_CUDA_ENTRY STV_DEFAULT"
triton_poi_fused__native_batch_norm_legit_no_training_cat_relu_4:
.text.triton_poi_fused__native_batch_norm_legit_no_training_cat_relu_4:
[----:B------:R-:W-:Y:S01]  /*0000*/  LDC R1, c[0x0][0x28] ;  /* 0x00000a00ff017b82 */ /* 0x000fe20000000800 */
[----:B------:R-:W1:Y:S07]  /*0010*/  S2R R0, SR_TID.X ;  /* 0x0000000000007919 */ /* 0x000e6e0000002100 */
[----:B------:R-:W2:Y:S01]  /*0020*/  LDC.64 R2, c[0x0][0x228] ;  /* 0x00008a00ff027b82 */ /* 0x000ea20000000a00 */
[----:B------:R-:W-:Y:S01]  /*0030*/  ULDC.64 UR4, c[0x0][0x208] ;  /* 0x0000820000047ab9 */ /* 0x000fe20000000a00 */
[----:B------:R-:W-:Y:S01]  /*0040*/  ULDC.64 UR6, c[0x0][0x218] ;  /* 0x0000860000067ab9 */ /* 0x000fe20000000a00 */
[----:B------:R-:W3:Y:S05]  /*0050*/  S2R R21, SR_CTAID.X ;  /* 0x0000000000157919 */ /* 0x000eea0000002500 */
[----:B------:R-:W4:Y:S01]  /*0060*/  LDC.64 R28, c[0x0][0x238] ;  /* 0x00008e00ff1c7b82 */ /* 0x000f220000000a00 */
[----:B-1----:R-:W-:Y:S01]  /*0070*/  IMAD.SHL.U32 R0, R0, 0x4, RZ ;  /* 0x0000000400007824 */ /* 0x002fe200078e00ff */
[----:B---3--:R-:W-:-:S04]  /*0080*/  SHF.R.S32.HI R5, RZ, 0x15, R21 ;  /* 0x00000015ff057819 */ /* 0x008fc80000011415 */
[----:B------:R-:W-:Y:S02]  /*0090*/  LOP3.LUT R0, R0, 0x1fc, RZ, 0xc0, !PT ;  /* 0x000001fc00007812 */ /* 0x000fe400078ec0ff */
[----:B------:R-:W-:-:S03]  /*00a0*/  SGXT R5, R5, 0x1 ;  /* 0x000000010505781a */ /* 0x000fc60000000200 */
[----:B------:R-:W-:-:S04]  /*00b0*/  IMAD R21, R21, 0x400, R0 ;  /* 0x0000040015157824 */ /* 0x000fc800078e0200 */
[----:B------:R-:W-:Y:S01]  /*00c0*/  VIADD R0, R21, 0x200 ;  /* 0x0000020015007836 */ /* 0x000fe20000000000 */
[----:B------:R-:W-:-:S04]  /*00d0*/  LEA.HI R8, R5, R21, RZ, 0xf ;  /* 0x0000001505087211 */ /* 0x000fc800078f78ff */
[----:B------:R-:W-:Y:S02]  /*00e0*/  SHF.R.S32.HI R27, RZ, 0xf, R8 ;  /* 0x0000000fff1b7819 */ /* 0x000fe40000011408 */
[----:B------:R-:W-:Y:S02]  /*00f0*/  LEA.HI R5, R5, R0, RZ, 0xf ;  /* 0x0000000005057211 */ /* 0x000fe400078f78ff */
[----:B------:R-:W-:Y:S02]  /*0100*/  LEA.HI R4, R27, R27, RZ, 0x6 ;  /* 0x0000001b1b047211 */ /* 0x000fe400078f30ff */
[----:B------:R-:W-:Y:S02]  /*0110*/  SHF.R.S32.HI R25, RZ, 0xf, R5 ;  /* 0x0000000fff197819 */ /* 0x000fe40000011405 */
[----:B------:R-:W-:Y:S02]  /*0120*/  LOP3.LUT R6, R4, 0xffffffc0, RZ, 0xc0, !PT ;  /* 0xffffffc004067812 */ /* 0x000fe400078ec0ff */
[----:B------:R-:W-:-:S03]  /*0130*/  LEA.HI R4, R25, R25, RZ, 0x6 ;  /* 0x0000001919047211 */ /* 0x000fc600078f30ff */
[----:B------:R-:W-:Y:S01]  /*0140*/  IMAD.IADD R27, R27, 0x1, -R6 ;  /* 0x000000011b1b7824 */ /* 0x000fe200078e0a06 */
[----:B------:R-:W-:-:S03]  /*0150*/  LOP3.LUT R4, R4, 0xffffffc0, RZ, 0xc0, !PT ;  /* 0xffffffc004047812 */ /* 0x000fc600078ec0ff */
[----:B--2---:R-:W-:-:S04]  /*0160*/  IMAD.WIDE R6, R27, 0x4, R2 ;  /* 0x000000041b067825 */ /* 0x004fc800078e0202 */
[----:B------:R-:W-:Y:S02]  /*0170*/  IMAD.IADD R25, R25, 0x1, -R4 ;  /* 0x0000000119197824 */ /* 0x000fe400078e0a04 */
[----:B------:R-:W2:Y:S02]  /*0180*/  LDG.E.EL R6, desc[UR4][R6.64] ;  /* 0x0000000406067981 */ /* 0x000ea4000c2e1900 */
[----:B------:R-:W-:-:S06]  /*0190*/  IMAD.WIDE R2, R25, 0x4, R2 ;  /* 0x0000000419027825 */ /* 0x000fcc00078e0202 */
[----:B------:R1:W3:Y:S01]  /*01a0*/  LDG.E.EL R2, desc[UR4][R2.64] ;  /* 0x0000000402027981 */ /* 0x0002e2000c2e1900 */
[----:B------:R-:W-:Y:S02]  /*01b0*/  SHF.R.S32.HI R10, RZ, 0x1f, R21 ;  /* 0x0000001fff0a7819 */ /* 0x000fe40000011415 */
[----:B------:R-:W-:Y:S02]  /*01c0*/  SHF.R.S32.HI R9, RZ, 0x1f, R0 ;  /* 0x0000001fff097819 */ /* 0x000fe40000011400 */
[----:B------:R-:W-:Y:S02]  /*01d0*/  LEA.HI R10, R10, R21, RZ, 0x15 ;  /* 0x000000150a0a7211 */ /* 0x000fe400078fa8ff */
[----:B------:R-:W-:Y:S02]  /*01e0*/  LOP3.LUT R8, R8, 0xffff8000, RZ, 0xc0, !PT ;  /* 0xffff800008087812 */ /* 0x000fe400078ec0ff */
[----:B------:R-:W-:Y:S02]  /*01f0*/  LOP3.LUT R12, R10, 0xffe00000, RZ, 0xc0, !PT ;  /* 0xffe000000a0c7812 */ /* 0x000fe400078ec0ff */
[----:B------:R-:W-:Y:S01]  /*0200*/  SHF.R.S32.HI R10, RZ, 0x15, R10 ;  /* 0x00000015ff0a7819 */ /* 0x000fe2000001140a */
[----:B------:R-:W-:Y:S01]  /*0210*/  IMAD.IADD R8, R21, 0x1, -R8 ;  /* 0x0000000115087824 */ /* 0x000fe200078e0a08 */
[----:B------:R-:W-:Y:S01]  /*0220*/  LEA.HI R11, R9, R0, RZ, 0x15 ;  /* 0x00000000090b7211 */ /* 0x000fe200078fa8ff */
[----:B------:R-:W-:Y:S01]  /*0230*/  IMAD.SHL.U32 R9, R27, 0x8000, RZ ;  /* 0x000080001b097824 */ /* 0x000fe200078e00ff */
[----:B------:R-:W-:Y:S01]  /*0240*/  LOP3.LUT R19, R5, 0xffff8000, RZ, 0xc0, !PT ;  /* 0xffff800005137812 */ /* 0x000fe200078ec0ff */
[----:B-1----:R-:W-:Y:S01]  /*0250*/  IMAD.IADD R3, R21, 0x1, -R12 ;  /* 0x0000000115037824 */ /* 0x002fe200078e0a0c */
[----:B------:R-:W-:-:S02]  /*0260*/  LOP3.LUT R7, R11, 0xffe00000, RZ, 0xc0, !PT ;  /* 0xffe000000b077812 */ /* 0x000fc400078ec0ff */
[----:B------:R-:W-:Y:S01]  /*0270*/  SHF.R.S32.HI R12, RZ, 0x1f, R8 ;  /* 0x0000001fff0c7819 */ /* 0x000fe20000011408 */
[C---:B------:R-:W-:Y:S01]  /*0280*/  IMAD.IADD R19, R0.reuse, 0x1, -R19 ;  /* 0x0000000100137824 */ /* 0x040fe200078e0a13 */
[----:B------:R-:W-:Y:S01]  /*0290*/  SHF.R.S32.HI R11, RZ, 0x15, R11 ;  /* 0x00000015ff0b7819 */ /* 0x000fe2000001140b */
[----:B------:R-:W-:Y:S02]  /*02a0*/  IMAD.IADD R0, R0, 0x1, -R7 ;  /* 0x0000000100007824 */ /* 0x000fe400078e0a07 */
[----:B------:R-:W-:Y:S02]  /*02b0*/  IMAD.MOV.U32 R7, RZ, RZ, 0x3e800000 ;  /* 0x3e800000ff077424 */ /* 0x000fe400078e00ff */
[----:B------:R-:W-:Y:S02]  /*02c0*/  IMAD R14, R10, 0x180000, R3 ;  /* 0x001800000a0e7824 */ /* 0x000fe400078e0203 */
[C---:B------:R-:W-:Y:S02]  /*02d0*/  IMAD R15, R11.reuse, 0x180000, R0 ;  /* 0x001800000b0f7824 */ /* 0x040fe400078e0200 */
[----:B------:R-:W-:-:S02]  /*02e0*/  IMAD.SHL.U32 R11, R11, 0x80000, RZ ;  /* 0x000800000b0b7824 */ /* 0x000fc400078e00ff */
[----:B--2---:R-:W-:-:S06]  /*02f0*/  FADD R4, R6, 9.9999997473787516356e-06 ;  /* 0x3727c5ac06047421 */ /* 0x004fcc0000000000 */
[----:B------:R-:W1:Y:S01]  /*0300*/  MUFU.SQRT R4, R4 ;  /* 0x0000000400047308 */ /* 0x000e620000002000 */
[----:B---3--:R-:W-:Y:S01]  /*0310*/  FADD R13, R2, 9.9999997473787516356e-06 ;  /* 0x3727c5ac020d7421 */ /* 0x008fe20000000000 */
[----:B------:R-:W-:-:S06]  /*0320*/  IMAD.SHL.U32 R2, R10, 0x80000, RZ ;  /* 0x000800000a027824 */ /* 0x000fcc00078e00ff */
[----:B------:R-:W2:Y:S01]  /*0330*/  MUFU.SQRT R6, R13 ;  /* 0x0000000d00067308 */ /* 0x000ea20000002000 */
[--C-:B------:R-:W-:Y:S02]  /*0340*/  IADD3 R5, P3, P4, R9, R8, R2.reuse ;  /* 0x0000000809057210 */ /* 0x100fe40007c7e002 */
[----:B------:R-:W-:Y:S02]  /*0350*/  SHF.R.S32.HI R2, RZ, 0x1f, R2 ;  /* 0x0000001fff027819 */ /* 0x000fe40000011402 */
[----:B------:R-:W-:Y:S02]  /*0360*/  SHF.R.S32.HI R9, RZ, 0x1f, R9 ;  /* 0x0000001fff097819 */ /* 0x000fe40000011409 */
[C---:B-1----:R-:W-:Y:S02]  /*0370*/  FSETP.GT.AND P2, PT, R4.reuse, 8.50705917302346158658e+37, PT ;  /* 0x7e8000000400780b */ /* 0x042fe40003f44000 */
[----:B------:R-:W-:Y:S02]  /*0380*/  FSETP.GEU.AND P0, PT, R4, 1.175494350822287508e-38, PT ;  /* 0x008000000400780b */ /* 0x000fe40003f0e000 */
[----:B------:R-:W-:Y:S01]  /*0390*/  IADD3.X R10, R9, R12, R2, P3, P4 ;  /* 0x0000000c090a7210 */ /* 0x000fe20001fe8402 */
[----:B------:R-:W-:Y:S01]  /*03a0*/  IMAD.SHL.U32 R12, R25, 0x8000, RZ ;  /* 0x00008000190c7824 */ /* 0x000fe200078e00ff */
[----:B------:R-:W-:Y:S01]  /*03b0*/  FSEL R16, R7, 1, P2 ;  /* 0x3f80000007107808 */ /* 0x000fe20001000000 */
[----:B------:R-:W1:Y:S01]  /*03c0*/  LDC.64 R2, c[0x0][0x220] ;  /* 0x00008800ff027b82 */ /* 0x000e620000000a00 */
[----:B--2---:R-:W-:-:S02]  /*03d0*/  FSETP.GT.AND P1, PT, R6, 8.50705917302346158658e+37, PT ;  /* 0x7e8000000600780b */ /* 0x004fc40003f24000 */
[----:B------:R-:W-:Y:S02]  /*03e0*/  FSETP.GEU.AND P3, PT, R6, 1.175494350822287508e-38, PT ;  /* 0x008000000600780b */ /* 0x000fe40003f6e000 */
[----:B------:R-:W-:Y:S01]  /*03f0*/  SHF.R.S32.HI R13, RZ, 0x1f, R19 ;  /* 0x0000001fff0d7819 */ /* 0x000fe20000011413 */
[----:B------:R-:W-:Y:S01]  /*0400*/  @P2 FMUL R4, R4, 0.25 ;  /* 0x3e80000004042820 */ /* 0x000fe20000400000 */
[--C-:B------:R-:W-:Y:S01]  /*0410*/  IADD3 R19, P4, P5, R12, R19, R11.reuse ;  /* 0x000000130c137210 */ /* 0x100fe20007d9e00b */
[----:B------:R-:W2:Y:S01]  /*0420*/  LDC.64 R8, c[0x0][0x230] ;  /* 0x00008c00ff087b82 */ /* 0x000ea20000000a00 */
[----:B------:R-:W-:Y:S01]  /*0430*/  @!P0 FMUL R16, R16, 16777216 ;  /* 0x4b80000010108820 */ /* 0x000fe20000400000 */
[----:B------:R-:W-:Y:S01]  /*0440*/  @!P0 FMUL R4, R4, 16777216 ;  /* 0x4b80000004048820 */ /* 0x000fe20000400000 */
[----:B------:R-:W-:Y:S02]  /*0450*/  SHF.R.S32.HI R11, RZ, 0x1f, R11 ;  /* 0x0000001fff0b7819 */ /* 0x000fe4000001140b */
[----:B------:R-:W-:Y:S01]  /*0460*/  SHF.R.S32.HI R18, RZ, 0x1f, R12 ;  /* 0x0000001fff127819 */ /* 0x000fe2000001140c */
[----:B------:R1:W3:Y:S01]  /*0470*/  MUFU.RCP R23, R4 ;  /* 0x0000000400177308 */ /* 0x0002e20000001000 */
[----:B------:R-:W-:Y:S01]  /*0480*/  @P1 FMUL R6, R6, 0.25 ;  /* 0x3e80000006061820 */ /* 0x000fe20000400000 */
[----:B------:R-:W-:-:S02]  /*0490*/  LEA R12, P2, R5, UR6, 0x2 ;  /* 0x00000006050c7c11 */ /* 0x000fc4000f8410ff */
[----:B------:R-:W-:Y:S01]  /*04a0*/  FSEL R7, R7, 1, P1 ;  /* 0x3f80000007077808 */ /* 0x000fe20000800000 */
[----:B------:R-:W-:Y:S01]  /*04b0*/  @!P3 FMUL R6, R6, 16777216 ;  /* 0x4b8000000606b820 */ /* 0x000fe20000400000 */
[----:B------:R-:W-:Y:S02]  /*04c0*/  IADD3.X R18, R18, R13, R11, P4, P5 ;  /* 0x0000000d12127210 */ /* 0x000fe400027ea40b */
[----:B------:R-:W-:Y:S01]  /*04d0*/  LEA.HI.X R13, R5, UR7, R10, 0x2, P2 ;  /* 0x00000007050d7c11 */ /* 0x000fe200090f140a */
[----:B------:R-:W5:Y:S01]  /*04e0*/  MUFU.RCP R0, R6 ;  /* 0x0000000600007308 */ /* 0x000f620000001000 */
[----:B-1----:R-:W-:-:S04]  /*04f0*/  IMAD.WIDE R4, R27, 0x4, R2 ;  /* 0x000000041b047825 */ /* 0x002fc800078e0202 */
[----:B------:R-:W-:Y:S01]  /*0500*/  @!P3 FMUL R7, R7, 16777216 ;  /* 0x4b8000000707b820 */ /* 0x000fe20000400000 */
[----:B---3--:R-:W-:Y:S01]  /*0510*/  FMUL R23, R23, R16 ;  /* 0x0000001017177220 */ /* 0x008fe20000400000 */
[----:B------:R-:W-:Y:S01]  /*0520*/  IMAD.WIDE R2, R25, 0x4, R2 ;  /* 0x0000000419027825 */ /* 0x000fe200078e0202 */
[----:B------:R-:W1:Y:S01]  /*0530*/  LDC.64 R16, c[0x0][0x210] ;  /* 0x00008400ff107b82 */ /* 0x000e620000000a00 */
[C---:B------:R-:W-:Y:S01]  /*0540*/  ISETP.GT.AND P0, PT, R27.reuse, 0x2f, PT ;  /* 0x0000002f1b00780c */ /* 0x040fe20003f04270 */
[----:B------:R3:W3:Y:S01]  /*0550*/  LDG.E.EL R24, desc[UR4][R4.64] ;  /* 0x0000000404187981 */ /* 0x0006e2000c2e1900 */
[C-C-:B--2---:R-:W-:Y:S01]  /*0560*/  IMAD.WIDE R10, R27.reuse, 0x4, R8.reuse ;  /* 0x000000041b0a7825 */ /* 0x144fe200078e0208 */
[----:B------:R-:W-:Y:S02]  /*0570*/  ISETP.GE.AND P3, PT, R27, 0x30, PT ;  /* 0x000000301b00780c */ /* 0x000fe40003f66270 */
[----:B------:R-:W2:Y:S01]  /*0580*/  LDG.E.EL R2, desc[UR4][R2.64] ;  /* 0x0000000402027981 */ /* 0x000ea2000c2e1900 */
[----:B------:R-:W-:-:S04]  /*0590*/  IMAD.WIDE R8, R25, 0x4, R8 ;  /* 0x0000000419087825 */ /* 0x000fc800078e0208 */
[----:B-----5:R-:W-:Y:S01]  /*05a0*/  FMUL R0, R0, R7 ;  /* 0x0000000700007220 */ /* 0x020fe20000400000 */
[----:B----4-:R-:W-:Y:S01]  /*05b0*/  IMAD.WIDE R26, R27, 0x4, R28 ;  /* 0x000000041b1a7825 */ /* 0x010fe200078e021c */
[----:B------:R4:W5:Y:S01]  /*05c0*/  LDG.E.EL R20, desc[UR4][R8.64] ;  /* 0x0000000408147981 */ /* 0x000962000c2e1900 */
[----:B---3--:R-:W-:Y:S02]  /*05d0*/  CS2R R4, SRZ ;  /* 0x0000000000047805 */ /* 0x008fe4000001ff00 */
[----:B------:R-:W-:Y:S01]  /*05e0*/  CS2R R6, SRZ ;  /* 0x0000000000067805 */ /* 0x000fe2000001ff00 */
[----:B------:R3:W2:Y:S04]  /*05f0*/  LDG.E.EL R3, desc[UR4][R10.64] ;  /* 0x000000040a037981 */ /* 0x0006a8000c2e1900 */
[----:B------:R1:W2:Y:S01]  /*0600*/  LDG.E.EL R22, desc[UR4][R26.64] ;  /* 0x000000041a167981 */ /* 0x0002a2000c2e1900 */
[----:B----4-:R-:W-:-:S03]  /*0610*/  CS2R R8, SRZ ;  /* 0x0000000000087805 */ /* 0x010fc6000001ff00 */
[----:B------:R4:W2:Y:S01]  /*0620*/  @P0 LDG.E.128 R4, desc[UR4][R12.64+-0x600000] ;  /* 0xa00000040c040981 */ /* 0x0008a2000c1e1d00 */
[----:B---3--:R-:W-:Y:S01]  /*0630*/  CS2R R10, SRZ ;  /* 0x00000000000a7805 */ /* 0x008fe2000001ff00 */
[----:B-1----:R-:W-:-:S05]  /*0640*/  IMAD.WIDE R26, R14, 0x4, R16 ;  /* 0x000000040e1a7825 */ /* 0x002fca00078e0210 */
[----:B------:R1:W3:Y:S01]  /*0650*/  @!P3 LDG.E.128 R8, desc[UR4][R26.64] ;  /* 0x000000041a08b981 */ /* 0x0002e2000c1e1d00 */
[----:B------:R-:W-:Y:S01]  /*0660*/  ISETP.GE.AND P2, PT, R25, 0x30, PT ;  /* 0x000000301900780c */ /* 0x000fe20003f46270 */
[----:B------:R-:W-:Y:S01]  /*0670*/  IMAD.WIDE R16, R15, 0x4, R16 ;  /* 0x000000040f107825 */ /* 0x000fe200078e0210 */
[----:B------:R-:W-:Y:S02]  /*0680*/  ISETP.GT.AND P1, PT, R25, 0x2f, PT ;  /* 0x0000002f1900780c */ /* 0x000fe40003f24270 */
[----:B----4-:R-:W-:Y:S02]  /*0690*/  CS2R R12, SRZ ;  /* 0x00000000000c7805 */ /* 0x010fe4000001ff00 */
[----:B------:R-:W-:Y:S02]  /*06a0*/  CS2R R14, SRZ ;  /* 0x00000000000e7805 */ /* 0x000fe4000001ff00 */
[----:B-1----:R-:W-:-:S05]  /*06b0*/  LEA R26, P4, R19, UR6, 0x2 ;  /* 0x00000006131a7c11 */ /* 0x002fca000f8810ff */
[----:B------:R1:W4:Y:S01]  /*06c0*/  @!P2 LDG.E.128 R12, desc[UR4][R16.64] ;  /* 0x00000004100ca981 */ /* 0x000322000c1e1d00 */
[----:B------:R-:W-:Y:S02]  /*06d0*/  LEA.HI.X R27, R19, UR7, R18, 0x2, P4 ;  /* 0x00000007131b7c11 */ /* 0x000fe4000a0f1412 */
[----:B------:R-:W-:Y:S02]  /*06e0*/  CS2R R18, SRZ ;  /* 0x0000000000127805 */ /* 0x000fe4000001ff00 */
[----:B-1----:R-:W-:-:S06]  /*06f0*/  CS2R R16, SRZ ;  /* 0x0000000000107805 */ /* 0x002fcc000001ff00 */
[----:B------:R1:W4:Y:S01]  /*0700*/  @P1 LDG.E.128 R16, desc[UR4][R26.64+-0x600000] ;  /* 0xa00000041a101981 */ /* 0x000322000c1e1d00 */
[----:B------:R-:W-:-:S05]  /*0710*/  IMAD.WIDE R28, R25, 0x4, R28 ;  /* 0x00000004191c7825 */ /* 0x000fca00078e021c */
[----:B------:R1:W5:Y:S01]  /*0720*/  LDG.E.EL R25, desc[UR4][R28.64] ;  /* 0x000000041c197981 */ /* 0x000362000c2e1900 */
[----:B--2---:R-:W-:Y:S02]  /*0730*/  SEL R4, R4, RZ, P0 ;  /* 0x000000ff04047207 */ /* 0x004fe40000000000 */
[----:B-1----:R-:W-:Y:S02]  /*0740*/  SEL R26, R7, RZ, P0 ;  /* 0x000000ff071a7207 */ /* 0x002fe40000000000 */
[----:B---3--:R-:W-:-:S04]  /*0750*/  SEL R8, R8, RZ, !P3 ;  /* 0x000000ff08087207 */ /* 0x008fc80005800000 */
[----:B------:R-:W-:Y:S02]  /*0760*/  SEL R4, R8, R4, !P3 ;  /* 0x0000000408047207 */ /* 0x000fe40005800000 */
[----:B------:R-:W-:Y:S02]  /*0770*/  SEL R8, R5, RZ, P0 ;  /* 0x000000ff05087207 */ /* 0x000fe40000000000 */
[----:B------:R-:W-:Y:S02]  /*0780*/  SEL R5, R9, RZ, !P3 ;  /* 0x000000ff09057207 */ /* 0x000fe40005800000 */
[----:B------:R-:W-:Y:S02]  /*0790*/  SEL R6, R6, RZ, P0 ;  /* 0x000000ff06067207 */ /* 0x000fe40000000000 */
[----:B------:R-:W-:Y:S02]  /*07a0*/  SEL R7, R11, RZ, !P3 ;  /* 0x000000ff0b077207 */ /* 0x000fe40005800000 */
[----:B------:R-:W-:-:S02]  /*07b0*/  SEL R9, R10, RZ, !P3 ;  /* 0x000000ff0a097207 */ /* 0x000fc40005800000 */
[----:B------:R-:W-:Y:S02]  /*07c0*/  SEL R5, R5, R8, !P3 ;  /* 0x0000000805057207 */ /* 0x000fe40005800000 */
[----:B------:R-:W-:Y:S02]  /*07d0*/  SEL R7, R7, R26, !P3 ;  /* 0x0000001a07077207 */ /* 0x000fe40005800000 */
[----:B------:R-:W-:Y:S01]  /*07e0*/  SEL R6, R9, R6, !P3 ;  /* 0x0000000609067207 */ /* 0x000fe20005800000 */
[C---:B------:R-:W-:Y:S01]  /*07f0*/  FADD R10, -R24.reuse, R5 ;  /* 0x00000005180a7221 */ /* 0x040fe20000000100 */
[C---:B------:R-:W-:Y:S01]  /*0800*/  FADD R8, -R24.reuse, R4 ;  /* 0x0000000418087221 */ /* 0x040fe20000000100 */
[C---:B0-----:R-:W-:Y:S02]  /*0810*/  FADD R28, -R24.reuse, R7 ;  /* 0x00000007181c7221 */ /* 0x041fe40000000100 */
[----:B------:R-:W-:Y:S01]  /*0820*/  FADD R26, -R24, R6 ;  /* 0x00000006181a7221 */ /* 0x000fe20000000100 */
[----:B------:R-:W-:-:S02]  /*0830*/  FMUL R24, R23, R10 ;  /* 0x0000000a17187220 */ /* 0x000fc40000400000 */
[----:B------:R-:W0:Y:S01]  /*0840*/  LDC.64 R10, c[0x0][0x240] ;  /* 0x00009000ff0a7b82 */ /* 0x000e220000000a00 */
[C---:B------:R-:W-:Y:S01]  /*0850*/  FMUL R29, R23.reuse, R28 ;  /* 0x0000001c171d7220 */ /* 0x040fe20000400000 */
[C---:B------:R-:W-:Y:S01]  /*0860*/  FMUL R27, R23.reuse, R26 ;  /* 0x0000001a171b7220 */ /* 0x040fe20000400000 */
[----:B------:R-:W-:Y:S01]  /*0870*/  FMUL R23, R23, R8 ;  /* 0x0000000817177220 */ /* 0x000fe20000400000 */
[----:B----4-:R-:W-:Y:S02]  /*0880*/  SEL R12, R12, RZ, !P2 ;  /* 0x000000ff0c0c7207 */ /* 0x010fe40005000000 */
[----:B------:R-:W-:Y:S02]  /*0890*/  SEL R13, R13, RZ, !P2 ;  /* 0x000000ff0d0d7207 */ /* 0x000fe40005000000 */
[----:B------:R-:W1:Y:S01]  /*08a0*/  LDC.64 R8, c[0x0][0x248] ;  /* 0x00009200ff087b82 */ /* 0x000e620000000a00 */
[----:B------:R-:W-:Y:S02]  /*08b0*/  SEL R14, R14, RZ, !P2 ;  /* 0x000000ff0e0e7207 */ /* 0x000fe40005000000 */
[----:B------:R-:W-:-:S02]  /*08c0*/  @P2 SEL R12, R16, RZ, P1 ;  /* 0x000000ff100c2207 */ /* 0x000fc40000800000 */
[----:B------:R-:W-:Y:S02]  /*08d0*/  @P2 SEL R13, R17, RZ, P1 ;  /* 0x000000ff110d2207 */ /* 0x000fe40000800000 */
[----:B------:R-:W-:Y:S02]  /*08e0*/  SEL R15, R15, RZ, !P2 ;  /* 0x000000ff0f0f7207 */ /* 0x000fe40005000000 */
[----:B------:R-:W-:Y:S02]  /*08f0*/  @P2 SEL R14, R18, RZ, P1 ;  /* 0x000000ff120e2207 */ /* 0x000fe40000800000 */
[----:B------:R-:W-:Y:S01]  /*0900*/  @P2 SEL R15, R19, RZ, P1 ;  /* 0x000000ff130f2207 */ /* 0x000fe20000800000 */
[C-C-:B------:R-:W-:Y:S01]  /*0910*/  FFMA R24, R3.reuse, R24, R22.reuse ;  /* 0x0000001803187223 */ /* 0x140fe20000000016 */
[C-C-:B------:R-:W-:Y:S01]  /*0920*/  FFMA R23, R3.reuse, R23, R22.reuse ;  /* 0x0000001703177223 */ /* 0x140fe20000000016 */
[C-C-:B------:R-:W-:Y:S01]  /*0930*/  FFMA R27, R3.reuse, R27, R22.reuse ;  /* 0x0000001b031b7223 */ /* 0x140fe20000000016 */
[----:B------:R-:W-:Y:S01]  /*0940*/  FFMA R29, R3, R29, R22 ;  /* 0x0000001d031d7223 */ /* 0x000fe20000000016 */
[C---:B------:R-:W-:Y:S01]  /*0950*/  FADD R17, -R2.reuse, R13 ;  /* 0x0000000d02117221 */ /* 0x040fe20000000100 */
[C---:B------:R-:W-:Y:S01]  /*0960*/  FADD R3, -R2.reuse, R12 ;  /* 0x0000000c02037221 */ /* 0x040fe20000000100 */
[C---:B------:R-:W-:Y:S01]  /*0970*/  FADD R19, -R2.reuse, R14 ;  /* 0x0000000e02137221 */ /* 0x040fe20000000100 */
[----:B------:R-:W-:Y:S01]  /*0980*/  FADD R2, -R2, R15 ;  /* 0x0000000f02027221 */ /* 0x000fe20000000100 */
[C---:B------:R-:W-:Y:S01]  /*0990*/  FMUL R17, R0.reuse, R17 ;  /* 0x0000001100117220 */ /* 0x040fe20000400000 */
[C---:B------:R-:W-:Y:S01]  /*09a0*/  FMUL R16, R0.reuse, R3 ;  /* 0x0000000300107220 */ /* 0x040fe20000400000 */
[C---:B------:R-:W-:Y:S01]  /*09b0*/  FMUL R18, R0.reuse, R19 ;  /* 0x0000001300127220 */ /* 0x040fe20000400000 */
[----:B------:R-:W-:Y:S01]  /*09c0*/  FMUL R2, R0, R2 ;  /* 0x0000000200027220 */ /* 0x000fe20000400000 */
[C-C-:B-----5:R-:W-:Y:S01]  /*09d0*/  FFMA R17, R20.reuse, R17, R25.reuse ;  /* 0x0000001114117223 */ /* 0x160fe20000000019 */
[C-C-:B------:R-:W-:Y:S01]  /*09e0*/  FFMA R0, R20.reuse, R16, R25.reuse ;  /* 0x0000001014007223 */ /* 0x140fe20000000019 */
[C-C-:B------:R-:W-:Y:S01]  /*09f0*/  FFMA R18, R20.reuse, R18, R25.reuse ;  /* 0x0000001214127223 */ /* 0x140fe20000000019 */
[----:B------:R-:W-:Y:S01]  /*0a00*/  FFMA R19, R20, R2, R25 ;  /* 0x0000000214137223 */ /* 0x000fe20000000019 */
[----:B------:R-:W-:Y:S01]  /*0a10*/  FSETP.GEU.AND P6, PT, R29, RZ, PT ;  /* 0x000000ff1d00720b */ /* 0x000fe20003fce000 */
[----:B0-----:R-:W-:Y:S01]  /*0a20*/  IMAD.WIDE R2, R21, 0x4, R10 ;  /* 0x0000000415027825 */ /* 0x001fe200078e020a */
[----:B------:R-:W-:-:S02]  /*0a30*/  FSETP.GEU.AND P0, PT, R27, RZ, PT ;  /* 0x000000ff1b00720b */ /* 0x000fc40003f0e000 */
[----:B------:R-:W-:Y:S02]  /*0a40*/  SEL R11, R29, RZ, P6 ;  /* 0x000000ff1d0b7207 */ /* 0x000fe40003000000 */
[----:B------:R-:W-:Y:S02]  /*0a50*/  FSETP.GEU.AND P1, PT, R24, RZ, PT ;  /* 0x000000ff1800720b */ /* 0x000fe40003f2e000 */
[----:B------:R-:W-:Y:S02]  /*0a60*/  FSETP.GEU.AND P2, PT, R23, RZ, PT ;  /* 0x000000ff1700720b */ /* 0x000fe40003f4e000 */
[----:B------:R-:W-:Y:S02]  /*0a70*/  FSETP.GEU.AND P3, PT, R19, RZ, PT ;  /* 0x000000ff1300720b */ /* 0x000fe40003f6e000 */
[----:B------:R-:W-:Y:S02]  /*0a80*/  FSETP.GEU.AND P4, PT, R18, RZ, PT ;  /* 0x000000ff1200720b */ /* 0x000fe40003f8e000 */
[----:B------:R-:W-:-:S02]  /*0a90*/  FSETP.GEU.AND P5, PT, R17, RZ, PT ;  /* 0x000000ff1100720b */ /* 0x000fc40003fae000 */
[----:B------:R-:W-:Y:S01]  /*0aa0*/  FSETP.GEU.AND P6, PT, R0, RZ, PT ;  /* 0x000000ff0000720b */ /* 0x000fe20003fce000 */
[----:B-1----:R-:W-:Y:S01]  /*0ab0*/  IMAD.WIDE R20, R21, 0x4, R8 ;  /* 0x0000000415147825 */ /* 0x002fe200078e0208 */
[----:B------:R-:W-:Y:S02]  /*0ac0*/  SEL R10, R27, RZ, P0 ;  /* 0x000000ff1b0a7207 */ /* 0x000fe40000000000 */
[----:B------:R-:W-:Y:S02]  /*0ad0*/  SEL R9, R24, RZ, P1 ;  /* 0x000000ff18097207 */ /* 0x000fe40000800000 */
[----:B------:R-:W-:Y:S02]  /*0ae0*/  SEL R8, R23, RZ, P2 ;  /* 0x000000ff17087207 */ /* 0x000fe40001000000 */
[----:B------:R-:W-:Y:S02]  /*0af0*/  SEL R19, R19, RZ, P3 ;  /* 0x000000ff13137207 */ /* 0x000fe40001800000 */
[----:B------:R-:W-:-:S02]  /*0b00*/  SEL R18, R18, RZ, P4 ;  /* 0x000000ff12127207 */ /* 0x000fc40002000000 */
[----:B------:R-:W-:Y:S02]  /*0b10*/  SEL R17, R17, RZ, P5 ;  /* 0x000000ff11117207 */ /* 0x000fe40002800000 */
[----:B------:R-:W-:Y:S01]  /*0b20*/  SEL R16, R0, RZ, P6 ;  /* 0x000000ff00107207 */ /* 0x000fe20003000000 */
[----:B------:R-:W-:Y:S04]  /*0b30*/  STG.E.128 desc[UR4][R2.64], R4 ;  /* 0x0000000402007986 */ /* 0x000fe8000c101d04 */
[----:B------:R-:W-:Y:S04]  /*0b40*/  STG.E.128 desc[UR4][R2.64+0x800], R12 ;  /* 0x0008000c02007986 */ /* 0x000fe8000c101d04 */
[----:B------:R-:W-:Y:S04]  /*0b50*/  STG.E.128 desc[UR4][R20.64], R8 ;  /* 0x0000000814007986 */ /* 0x000fe8000c101d04 */
[----:B------:R-:W-:Y:S01]  /*0b60*/  STG.E.128 desc[UR4][R20.64+0x800], R16 ;  /* 0x0008001014007986 */ /* 0x000fe2000c101d04 */
[----:B------:R-:W-:Y:S05]  /*0b70*/  EXIT ;  /* 0x000000000000794d */ /* 0x000fea0003800000 */
.L_x_0:
[----:B------:R-:W-:-:S00]  /*0b80*/  BRA `(.L_x_0) ;  /* 0xfffffffc00fc7947 */ /* 0x000fc0000383ffff */
[----:B------:R-:W-:-:S00]  /*0b90*/  NOP ;  /* 0x0000000000007918 */ /* 0x000fc00000000000 */
        /* <DEDUP_REMOVED lines=14> */
.L_x_1:


//--------------------- .nv.global.init           --------------------------
	.section	.nv.global.init,"aw",@progbits
.nv.global.init:
	.type		_$_str,@object
	.size		_$_str,(_$_str_$_2 - _$_str)
_$_str:
        /*0000*/ 	.byte	0x5f, 0x5f, 0x43, 0x55, 0x44, 0x41, 0x5f, 0x46, 0x54, 0x5a, 0x00
	.type		_$_str_$_2,@object
	.size		_$_str_$_2,(.L_1 - _$_str_$_2)
_$_str_$_2:
        /*000b*/ 	.byte	0x5f, 0x5f, 0x43, 0x55, 0x44, 0x41, 0x5f, 0x50, 0x52, 0x45, 0x43, 0x5f, 0x53, 0x51, 0x52, 0x54
        /*001b*/ 	.byte	0x00
.L_1:


//--------------------- .nv.constant0.triton_poi_fused__native_batch_norm_legit_no_training_cat_relu_4 --------------------------
	.section	.nv.constant0.triton_poi_fused__native_batch_norm_legit_no_training_cat_relu_4,"a",@progbits
	.sectionflags	@""
	.align	4
.nv.constant0.triton_poi_fused__native_batch_norm_legit_no_training_cat_relu_4:
	.zero		596
